//
// Generated by NVIDIA NVVM Compiler
//
// Compiler Build ID: CL-36424714
// Cuda compilation tools, release 13.0, V13.0.88
// Based on NVVM 20.0.0
//

.version 9.0
.target sm_100
.address_size 64

	// .globl	_Z13reduce_kernelPKfPfi
// _ZZ13reduce_kernelPKfPfiE2sm has been demoted

.visible .entry _Z13reduce_kernelPKfPfi(
	.param .u64 .ptr .align 1 _Z13reduce_kernelPKfPfi_param_0,
	.param .u64 .ptr .align 1 _Z13reduce_kernelPKfPfi_param_1,
	.param .u32 _Z13reduce_kernelPKfPfi_param_2
)
{
	.reg .pred 	%p<20>;
	.reg .b32 	%r<59>;
	.reg .b32 	%f<47>;
	.reg .b64 	%rd<13>;
	// demoted variable
	.shared .align 4 .b8 _ZZ13reduce_kernelPKfPfiE2sm[128];
	ld.param.u64 	%rd3, [_Z13reduce_kernelPKfPfi_param_0];
	ld.param.u64 	%rd2, [_Z13reduce_kernelPKfPfi_param_1];
	ld.param.u32 	%r14, [_Z13reduce_kernelPKfPfi_param_2];
	cvta.to.global.u64 	%rd1, %rd3;
	mov.u32 	%r1, %tid.x;
	and.b32  	%r2, %r1, 31;
	mov.u32 	%r15, %ntid.x;
	mov.u32 	%r16, %ctaid.x;
	mad.lo.s32 	%r57, %r15, %r16, %r1;
	mov.u32 	%r17, %nctaid.x;
	mul.lo.s32 	%r4, %r17, %r15;
	setp.ge.s32 	%p1, %r57, %r14;
	mov.f32 	%f46, 0f00000000;
	@%p1 bra 	$L__BB0_7;
	add.s32 	%r18, %r57, %r4;
	max.s32 	%r19, %r14, %r18;
	setp.lt.s32 	%p2, %r18, %r14;
	selp.u32 	%r20, 1, 0, %p2;
	add.s32 	%r21, %r18, %r20;
	sub.s32 	%r22, %r19, %r21;
	div.u32 	%r23, %r22, %r4;
	add.s32 	%r5, %r23, %r20;
	and.b32  	%r24, %r5, 3;
	setp.eq.s32 	%p3, %r24, 3;
	mov.f32 	%f46, 0f00000000;
	@%p3 bra 	$L__BB0_4;
	add.s32 	%r25, %r5, 1;
	and.b32  	%r26, %r25, 3;
	neg.s32 	%r55, %r26;
	mov.f32 	%f46, 0f00000000;
$L__BB0_3:
	.pragma "nounroll";
	mul.wide.s32 	%rd4, %r57, 4;
	add.s64 	%rd5, %rd1, %rd4;
	ld.global.f32 	%f14, [%rd5];
	add.f32 	%f46, %f46, %f14;
	add.s32 	%r57, %r57, %r4;
	add.s32 	%r55, %r55, 1;
	setp.ne.s32 	%p4, %r55, 0;
	@%p4 bra 	$L__BB0_3;
$L__BB0_4:
	setp.lt.u32 	%p5, %r5, 3;
	@%p5 bra 	$L__BB0_7;
	mul.wide.s32 	%rd8, %r4, 4;
	shl.b32 	%r27, %r4, 2;
$L__BB0_6:
	mul.wide.s32 	%rd6, %r57, 4;
	add.s64 	%rd7, %rd1, %rd6;
	ld.global.f32 	%f15, [%rd7];
	add.f32 	%f16, %f46, %f15;
	add.s64 	%rd9, %rd7, %rd8;
	ld.global.f32 	%f17, [%rd9];
	add.f32 	%f18, %f16, %f17;
	add.s64 	%rd10, %rd9, %rd8;
	ld.global.f32 	%f19, [%rd10];
	add.f32 	%f20, %f18, %f19;
	add.s64 	%rd11, %rd10, %rd8;
	ld.global.f32 	%f21, [%rd11];
	add.f32 	%f46, %f20, %f21;
	add.s32 	%r57, %r27, %r57;
	setp.lt.s32 	%p6, %r57, %r14;
	@%p6 bra 	$L__BB0_6;
$L__BB0_7:
	mov.b32 	%r28, %f46;
	shfl.sync.down.b32	%r29|%p7, %r28, 16, 31, -1;
	mov.b32 	%f22, %r29;
	add.f32 	%f23, %f46, %f22;
	mov.b32 	%r30, %f23;
	shfl.sync.down.b32	%r31|%p8, %r30, 8, 31, -1;
	mov.b32 	%f24, %r31;
	add.f32 	%f25, %f23, %f24;
	mov.b32 	%r32, %f25;
	shfl.sync.down.b32	%r33|%p9, %r32, 4, 31, -1;
	mov.b32 	%f26, %r33;
	add.f32 	%f27, %f25, %f26;
	mov.b32 	%r34, %f27;
	shfl.sync.down.b32	%r35|%p10, %r34, 2, 31, -1;
	mov.b32 	%f28, %r35;
	add.f32 	%f29, %f27, %f28;
	mov.b32 	%r36, %f29;
	shfl.sync.down.b32	%r37|%p11, %r36, 1, 31, -1;
	mov.b32 	%f30, %r37;
	add.f32 	%f8, %f29, %f30;
	setp.ne.s32 	%p12, %r2, 0;
	@%p12 bra 	$L__BB0_9;
	shr.u32 	%r38, %r1, 3;
	and.b32  	%r39, %r38, 124;
	mov.u32 	%r40, _ZZ13reduce_kernelPKfPfiE2sm;
	add.s32 	%r41, %r40, %r39;
	st.shared.f32 	[%r41], %f8;
$L__BB0_9:
	bar.sync 	0;
	setp.gt.u32 	%p13, %r1, 31;
	@%p13 bra 	$L__BB0_12;
	setp.ne.s32 	%p14, %r2, 0;
	shl.b32 	%r42, %r2, 2;
	mov.u32 	%r43, _ZZ13reduce_kernelPKfPfiE2sm;
	add.s32 	%r44, %r43, %r42;
	ld.shared.f32 	%f31, [%r44];
	mov.b32 	%r45, %f31;
	shfl.sync.down.b32	%r46|%p15, %r45, 16, 31, -1;
	mov.b32 	%f32, %r46;
	add.f32 	%f33, %f31, %f32;
	mov.b32 	%r47, %f33;
	shfl.sync.down.b32	%r48|%p16, %r47, 8, 31, -1;
	mov.b32 	%f34, %r48;
	add.f32 	%f35, %f33, %f34;
	mov.b32 	%r49, %f35;
	shfl.sync.down.b32	%r50|%p17, %r49, 4, 31, -1;
	mov.b32 	%f36, %r50;
	add.f32 	%f37, %f35, %f36;
	mov.b32 	%r51, %f37;
	shfl.sync.down.b32	%r52|%p18, %r51, 2, 31, -1;
	mov.b32 	%f38, %r52;
	add.f32 	%f39, %f37, %f38;
	mov.b32 	%r53, %f39;
	shfl.sync.down.b32	%r54|%p19, %r53, 1, 31, -1;
	mov.b32 	%f40, %r54;
	add.f32 	%f9, %f39, %f40;
	@%p14 bra 	$L__BB0_12;
	cvta.to.global.u64 	%rd12, %rd2;
	atom.global.add.f32 	%f41, [%rd12], %f9;
$L__BB0_12:
	ret;

}


// ===== COMPILED SASS (sm_100) =====

	.target	sm_100

	.elftype	@"ET_EXEC"


//--------------------- .note.nv.tkinfo           --------------------------
	.section	.note.nv.tkinfo,"",@"SHT_NOTE"
	.sectionflags	@"SHF_NOTE_NV_TKINFO"
	.tkinfo
        /*0018*/ 	.word	0x00000002
        /*0030*/ 	.string	""
        /*0030*/ 	.string	"ptxas"
        /*0030*/ 	.string	"Cuda compilation tools, release 13.0, V13.0.88"
        /*0030*/ 	.string	"Build cuda_13.0.r13.0/compiler.36424714_0"
        /*0030*/ 	.string	"-arch sm_100 -m 64 "



//--------------------- .note.nv.cuinfo           --------------------------
	.section	.note.nv.cuinfo,"",@"SHT_NOTE"
	.sectionflags	@"SHF_NOTE_NV_CUINFO"
        /*0018*/ 	.short	0x0002
        /*001a*/ 	.short	0x0064
        /*001c*/ 	.short	0x0082
	.zero		2


//--------------------- .nv.info                  --------------------------
	.section	.nv.info,"",@"SHT_CUDA_INFO"
	.align	4


	//----- nvinfo : EIATTR_REGCOUNT
	.align		4
        /*0000*/ 	.byte	0x04, 0x2f
        /*0002*/ 	.short	(.L_1 - .L_0)
	.align		4
.L_0:
        /*0004*/ 	.word	index@(_Z13reduce_kernelPKfPfi)
        /*0008*/ 	.word	0x00000010


	//----- nvinfo : EIATTR_FRAME_SIZE
	.align		4
.L_1:
        /*000c*/ 	.byte	0x04, 0x11
        /*000e*/ 	.short	(.L_3 - .L_2)
	.align		4
.L_2:
        /*0010*/ 	.word	index@(_Z13reduce_kernelPKfPfi)
        /*0014*/ 	.word	0x00000000


	//----- nvinfo : EIATTR_MIN_STACK_SIZE
	.align		4
.L_3:
        /*0018*/ 	.byte	0x04, 0x12
        /*001a*/ 	.short	(.L_5 - .L_4)
	.align		4
.L_4:
        /*001c*/ 	.word	index@(_Z13reduce_kernelPKfPfi)
        /*0020*/ 	.word	0x00000000
.L_5:


//--------------------- .nv.compat                --------------------------
	.section	.nv.compat,"",@"SHT_CUDA_COMPAT_INFO"
	.align	4
        /*0000*/ 	.byte	0x02, 0x09, 0x00, 0x00, 0x02, 0x02, 0x01, 0x00, 0x02, 0x05, 0x05, 0x00, 0x03, 0x07, 0x01, 0x01
        /*0010*/ 	.byte	0x02, 0x03, 0x00, 0x00, 0x02, 0x06, 0x01, 0x00, 0x04, 0x0b, 0x08, 0x00, 0x09, 0x00, 0x00, 0x00
        /*0020*/ 	.byte	0x00, 0x00, 0x00, 0x00


//--------------------- .nv.info._Z13reduce_kernelPKfPfi --------------------------
	.section	.nv.info._Z13reduce_kernelPKfPfi,"",@"SHT_CUDA_INFO"
	.sectionflags	@""
	.align	4


	//----- nvinfo : EIATTR_CUDA_API_VERSION
	.align		4
        /*0000*/ 	.byte	0x04, 0x37
        /*0002*/ 	.short	(.L_7 - .L_6)
.L_6:
        /*0004*/ 	.word	0x00000082


	//----- nvinfo : EIATTR_KPARAM_INFO
	.align		4
.L_7:
        /*0008*/ 	.byte	0x04, 0x17
        /*000a*/ 	.short	(.L_9 - .L_8)
.L_8:
        /*000c*/ 	.word	0x00000000
        /*0010*/ 	.short	0x0002
        /*0012*/ 	.short	0x0010
        /*0014*/ 	.byte	0x00, 0xf0, 0x11, 0x00


	//----- nvinfo : EIATTR_KPARAM_INFO
	.align		4
.L_9:
        /*0018*/ 	.byte	0x04, 0x17
        /*001a*/ 	.short	(.L_11 - .L_10)
.L_10:
        /*001c*/ 	.word	0x00000000
        /*0020*/ 	.short	0x0001
        /*0022*/ 	.short	0x0008
        /*0024*/ 	.byte	0x00, 0xf5, 0x21, 0x00


	//----- nvinfo : EIATTR_KPARAM_INFO
	.align		4
.L_11:
        /*0028*/ 	.byte	0x04, 0x17
        /*002a*/ 	.short	(.L_13 - .L_12)
.L_12:
        /*002c*/ 	.word	0x00000000
        /*0030*/ 	.short	0x0000
        /*0032*/ 	.short	0x0000
        /*0034*/ 	.byte	0x00, 0xf5, 0x21, 0x00


	//----- nvinfo : EIATTR_SPARSE_MMA_MASK
	.align		4
.L_13:
        /*0038*/ 	.byte	0x03, 0x50
        /*003a*/ 	.short	0x0000


	//----- nvinfo : EIATTR_MAXREG_COUNT
	.align		4
        /*003c*/ 	.byte	0x03, 0x1b
        /*003e*/ 	.short	0x00ff


	//----- nvinfo : EIATTR_NUM_BARRIERS
	.align		4
        /*0040*/ 	.byte	0x02, 0x4c
        /*0042*/ 	.byte	0x01
	.zero		1


	//----- nvinfo : EIATTR_MERCURY_ISA_VERSION
	.align		4
        /*0044*/ 	.byte	0x03, 0x5f
        /*0046*/ 	.short	0x0101


	//----- nvinfo : EIATTR_COOP_GROUP_MASK_REGIDS
	.align		4
        /*0048*/ 	.byte	0x04, 0x29
        /*004a*/ 	.short	(.L_15 - .L_14)


	//   ....[0]....
.L_14:
        /*004c*/ 	.word	0xffffffff


	//   ....[1]....
        /*0050*/ 	.word	0xffffffff


	//   ....[2]....
        /*0054*/ 	.word	0xffffffff


	//   ....[3]....
        /*0058*/ 	.word	0xffffffff


	//   ....[4]....
        /*005c*/ 	.word	0xffffffff


	//   ....[5]....
        /*0060*/ 	.word	0xffffffff


	//   ....[6]....
        /*0064*/ 	.word	0xffffffff


	//   ....[7]....
        /*0068*/ 	.word	0xffffffff


	//   ....[8]....
        /*006c*/ 	.word	0xffffffff


	//   ....[9]....
        /*0070*/ 	.word	0xffffffff


	//----- nvinfo : EIATTR_COOP_GROUP_INSTR_OFFSETS
	.align		4
.L_15:
        /*0074*/ 	.byte	0x04, 0x28
        /*0076*/ 	.short	(.L_17 - .L_16)


	//   ....[0]....
.L_16:
        /*0078*/ 	.word	0x000004b0


	//   ....[1]....
        /*007c*/ 	.word	0x00000520


	//   ....[2]....
        /*0080*/ 	.word	0x00000560


	//   ....[3]....
        /*0084*/ 	.word	0x00000590


	//   ....[4]....
        /*0088*/ 	.word	0x000005b0


	//   ....[5]....
        /*008c*/ 	.word	0x00000650


	//   ....[6]....
        /*0090*/ 	.word	0x00000670


	//   ....[7]....
        /*0094*/ 	.word	0x00000690


	//   ....[8]....
        /*0098*/ 	.word	0x000006b0


	//   ....[9]....
        /*009c*/ 	.word	0x000006d0


	//----- nvinfo : EIATTR_VRC_CTA_INIT_COUNT
	.align		4
.L_17:
        /*00a0*/ 	.byte	0x02, 0x4a
	.zero		1
	.zero		1


	//----- nvinfo : EIATTR_EXIT_INSTR_OFFSETS
	.align		4
        /*00a4*/ 	.byte	0x04, 0x1c
        /*00a6*/ 	.short	(.L_19 - .L_18)


	//   ....[0]....
.L_18:
        /*00a8*/ 	.word	0x000005f0


	//   ....[1]....
        /*00ac*/ 	.word	0x000006e0


	//   ....[2]....
        /*00b0*/ 	.word	0x00000720


	//----- nvinfo : EIATTR_CRS_STACK_SIZE
	.align		4
.L_19:
        /*00b4*/ 	.byte	0x04, 0x1e
        /*00b6*/ 	.short	(.L_21 - .L_20)
.L_20:
        /*00b8*/ 	.word	0x00000000


	//----- nvinfo : EIATTR_CBANK_PARAM_SIZE
	.align		4
.L_21:
        /*00bc*/ 	.byte	0x03, 0x19
        /*00be*/ 	.short	0x0014


	//----- nvinfo : EIATTR_PARAM_CBANK
	.align		4
        /*00c0*/ 	.byte	0x04, 0x0a
        /*00c2*/ 	.short	(.L_23 - .L_22)
	.align		4
.L_22:
        /*00c4*/ 	.word	index@(.nv.constant0._Z13reduce_kernelPKfPfi)
        /*00c8*/ 	.short	0x0380
        /*00ca*/ 	.short	0x0014


	//----- nvinfo : EIATTR_SW_WAR
	.align		4
.L_23:
        /*00cc*/ 	.byte	0x04, 0x36
        /*00ce*/ 	.short	(.L_25 - .L_24)
.L_24:
        /*00d0*/ 	.word	0x00000008
.L_25:


//--------------------- .nv.callgraph             --------------------------
	.section	.nv.callgraph,"",@"SHT_CUDA_CALLGRAPH"
	.align	4
	.sectionentsize	8
	.align		4
        /*0000*/ 	.word	0x00000000
	.align		4
        /*0004*/ 	.word	0xffffffff
	.align		4
        /*0008*/ 	.word	0x00000000
	.align		4
        /*000c*/ 	.word	0xfffffffe
	.align		4
        /*0010*/ 	.word	0x00000000
	.align		4
        /*0014*/ 	.word	0xfffffffd
	.align		4
        /*0018*/ 	.word	0x00000000
	.align		4
        /*001c*/ 	.word	0xfffffffc


//--------------------- .text._Z13reduce_kernelPKfPfi --------------------------
	.section	.text._Z13reduce_kernelPKfPfi,"ax",@progbits
	.align	128
        .global         _Z13reduce_kernelPKfPfi
        .type           _Z13reduce_kernelPKfPfi,@function
        .size           _Z13reduce_kernelPKfPfi,(.L_x_7 - _Z13reduce_kernelPKfPfi)
        .other          _Z13reduce_kernelPKfPfi,@"STO_CUDA_ENTRY STV_DEFAULT"
_Z13reduce_kernelPKfPfi:
.text._Z13reduce_kernelPKfPfi:
[----:B------:R-:W-:Y:S01]  /*0000*/  LDC R1, c[0x0][0x37c] ;  /* 0x0000df00ff017b82 */ /* 0x000fe20000000800 */
[----:B------:R-:W0:Y:S01]  /*0010*/  S2R R0, SR_TID.X ;  /* 0x0000000000007919 */ /* 0x000e220000002100 */
[----:B------:R-:W1:Y:S06]  /*0020*/  LDCU UR4, c[0x0][0x360] ;  /* 0x00006c00ff0477ac */ /* 0x000e6c0008000800 */
[----:B------:R-:W2:Y:S01]  /*0030*/  LDC R6, c[0x0][0x370] ;  /* 0x0000dc00ff067b82 */ /* 0x000ea20000000800 */
[----:B------:R-:W-:Y:S01]  /*0040*/  BSSY.RECONVERGENT B0, `(.L_x_0) ;  /* 0x0000046000007945 */ /* 0x000fe20003800200 */
[----:B------:R-:W1:Y:S01]  /*0050*/  S2R R3, SR_CTAID.X ;  /* 0x0000000000037919 */ /* 0x000e620000002500 */
[----:B------:R-:W3:Y:S01]  /*0060*/  LDCU UR5, c[0x0][0x390] ;  /* 0x00007200ff0577ac */ /* 0x000ee20008000800 */
[----:B------:R-:W-:Y:S01]  /*0070*/  HFMA2 R5, -RZ, RZ, 0, 0 ;  /* 0x00000000ff057431 */ /* 0x000fe200000001ff */
[----:B------:R-:W4:Y:S01]  /*0080*/  LDCU.64 UR6, c[0x0][0x358] ;  /* 0x00006b00ff0677ac */ /* 0x000f220008000a00 */
[----:B0-----:R-:W-:Y:S01]  /*0090*/  LOP3.LUT R2, R0, 0x1f, RZ, 0xc0, !PT ;  /* 0x0000001f00027812 */ /* 0x001fe200078ec0ff */
[----:B-1----:R-:W-:-:S02]  /*00a0*/  IMAD R4, R3, UR4, R0 ;  /* 0x0000000403047c24 */ /* 0x002fc4000f8e0200 */
[----:B--2---:R-:W-:-:S03]  /*00b0*/  IMAD R3, R6, UR4, RZ ;  /* 0x0000000406037c24 */ /* 0x004fc6000f8e02ff */
[----:B---3--:R-:W-:-:S13]  /*00c0*/  ISETP.GE.AND P0, PT, R4, UR5, PT ;  /* 0x0000000504007c0c */ /* 0x008fda000bf06270 */
[----:B----4-:R-:W-:Y:S05]  /*00d0*/  @P0 BRA `(.L_x_1) ;  /* 0x0000000000f00947 */ /* 0x010fea0003800000 */
[----:B------:R-:W0:Y:S01]  /*00e0*/  I2F.U32.RP R10, R3 ;  /* 0x00000003000a7306 */ /* 0x000e220000209000 */
[C---:B------:R-:W-:Y:S01]  /*00f0*/  IMAD.IADD R5, R3.reuse, 0x1, R4 ;  /* 0x0000000103057824 */ /* 0x040fe200078e0204 */
[----:B------:R-:W-:Y:S01]  /*0100*/  IADD3 R11, PT, PT, RZ, -R3, RZ ;  /* 0x80000003ff0b7210 */ /* 0x000fe20007ffe0ff */
[----:B------:R-:W-:Y:S01]  /*0110*/  BSSY.RECONVERGENT B1, `(.L_x_2) ;  /* 0x0000027000017945 */ /* 0x000fe20003800200 */
[----:B------:R-:W-:Y:S02]  /*0120*/  ISETP.NE.U32.AND P2, PT, R3, RZ, PT ;  /* 0x000000ff0300720c */ /* 0x000fe40003f45070 */
[C---:B------:R-:W-:Y:S02]  /*0130*/  ISETP.GE.AND P0, PT, R5.reuse, UR5, PT ;  /* 0x0000000505007c0c */ /* 0x040fe4000bf06270 */
[----:B------:R-:W-:Y:S02]  /*0140*/  VIMNMX R8, PT, PT, R5, UR5, !PT ;  /* 0x0000000505087c48 */ /* 0x000fe4000ffe0100 */
[----:B------:R-:W-:-:S04]  /*0150*/  SEL R9, RZ, 0x1, P0 ;  /* 0x00000001ff097807 */ /* 0x000fc80000000000 */
[----:B------:R-:W-:Y:S01]  /*0160*/  IADD3 R8, PT, PT, R8, -R5, -R9 ;  /* 0x8000000508087210 */ /* 0x000fe20007ffe809 */
[----:B0-----:R-:W0:Y:S02]  /*0170*/  MUFU.RCP R10, R10 ;  /* 0x0000000a000a7308 */ /* 0x001e240000001000 */
[----:B0-----:R-:W-:-:S06]  /*0180*/  VIADD R6, R10, 0xffffffe ;  /* 0x0ffffffe0a067836 */ /* 0x001fcc0000000000 */
[----:B------:R0:W1:Y:S02]  /*0190*/  F2I.FTZ.U32.TRUNC.NTZ R7, R6 ;  /* 0x0000000600077305 */ /* 0x000064000021f000 */
[----:B0-----:R-:W-:Y:S01]  /*01a0*/  MOV R6, RZ ;  /* 0x000000ff00067202 */ /* 0x001fe20000000f00 */
[----:B-1----:R-:W-:-:S04]  /*01b0*/  IMAD R11, R11, R7, RZ ;  /* 0x000000070b0b7224 */ /* 0x002fc800078e02ff */
[----:B------:R-:W-:-:S06]  /*01c0*/  IMAD.HI.U32 R7, R7, R11, R6 ;  /* 0x0000000b07077227 */ /* 0x000fcc00078e0006 */
[----:B------:R-:W-:-:S04]  /*01d0*/  IMAD.HI.U32 R6, R7, R8, RZ ;  /* 0x0000000807067227 */ /* 0x000fc800078e00ff */
[----:B------:R-:W-:-:S04]  /*01e0*/  IMAD.MOV R5, RZ, RZ, -R6 ;  /* 0x000000ffff057224 */ /* 0x000fc800078e0a06 */
[----:B------:R-:W-:-:S05]  /*01f0*/  IMAD R8, R3, R5, R8 ;  /* 0x0000000503087224 */ /* 0x000fca00078e0208 */
[----:B------:R-:W-:-:S13]  /*0200*/  ISETP.GE.U32.AND P0, PT, R8, R3, PT ;  /* 0x000000030800720c */ /* 0x000fda0003f06070 */
[----:B------:R-:W-:Y:S01]  /*0210*/  @P0 IADD3 R8, PT, PT, -R3, R8, RZ ;  /* 0x0000000803080210 */ /* 0x000fe20007ffe1ff */
[----:B------:R-:W-:-:S03]  /*0220*/  @P0 VIADD R6, R6, 0x1 ;  /* 0x0000000106060836 */ /* 0x000fc60000000000 */
[----:B------:R-:W-:-:S13]  /*0230*/  ISETP.GE.U32.AND P1, PT, R8, R3, PT ;  /* 0x000000030800720c */ /* 0x000fda0003f26070 */
[----:B------:R-:W-:Y:S02]  /*0240*/  @P1 IADD3 R6, PT, PT, R6, 0x1, RZ ;  /* 0x0000000106061810 */ /* 0x000fe40007ffe0ff */
[----:B------:R-:W-:-:S05]  /*0250*/  @!P2 LOP3.LUT R6, RZ, R3, RZ, 0x33, !PT ;  /* 0x00000003ff06a212 */ /* 0x000fca00078e33ff */
[----:B------:R-:W-:-:S05]  /*0260*/  IMAD.IADD R6, R9, 0x1, R6 ;  /* 0x0000000109067824 */ /* 0x000fca00078e0206 */
[C---:B------:R-:W-:Y:S02]  /*0270*/  LOP3.LUT R5, R6.reuse, 0x3, RZ, 0xc0, !PT ;  /* 0x0000000306057812 */ /* 0x040fe400078ec0ff */
[----:B------:R-:W-:Y:S02]  /*0280*/  ISETP.GE.U32.AND P1, PT, R6, 0x3, PT ;  /* 0x000000030600780c */ /* 0x000fe40003f26070 */
[----:B------:R-:W-:Y:S02]  /*0290*/  ISETP.NE.AND P0, PT, R5, 0x3, PT ;  /* 0x000000030500780c */ /* 0x000fe40003f05270 */
[----:B------:R-:W-:-:S11]  /*02a0*/  MOV R5, RZ ;  /* 0x000000ff00057202 */ /* 0x000fd60000000f00 */
[----:B------:R-:W-:Y:S05]  /*02b0*/  @!P0 BRA `(.L_x_3) ;  /* 0x0000000000308947 */ /* 0x000fea0003800000 */
[----:B------:R-:W0:Y:S01]  /*02c0*/  LDC.64 R8, c[0x0][0x380] ;  /* 0x0000e000ff087b82 */ /* 0x000e220000000a00 */
[----:B------:R-:W-:-:S04]  /*02d0*/  IADD3 R5, PT, PT, R6, 0x1, RZ ;  /* 0x0000000106057810 */ /* 0x000fc80007ffe0ff */
[----:B------:R-:W-:Y:S01]  /*02e0*/  LOP3.LUT R6, R5, 0x3, RZ, 0xc0, !PT ;  /* 0x0000000305067812 */ /* 0x000fe200078ec0ff */
[----:B------:R-:W-:-:S03]  /*02f0*/  IMAD.MOV.U32 R5, RZ, RZ, RZ ;  /* 0x000000ffff057224 */ /* 0x000fc600078e00ff */
[----:B------:R-:W-:-:S07]  /*0300*/  IADD3 R10, PT, PT, -R6, RZ, RZ ;  /* 0x000000ff060a7210 */ /* 0x000fce0007ffe1ff */
.L_x_4:
[----:B0-----:R-:W-:-:S06]  /*0310*/  IMAD.WIDE R6, R4, 0x4, R8 ;  /* 0x0000000404067825 */ /* 0x001fcc00078e0208 */
[----:B------:R-:W2:Y:S01]  /*0320*/  LDG.E R6, desc[UR6][R6.64] ;  /* 0x0000000606067981 */ /* 0x000ea2000c1e1900 */
[----:B------:R-:W-:Y:S01]  /*0330*/  IADD3 R10, PT, PT, R10, 0x1, RZ ;  /* 0x000000010a0a7810 */ /* 0x000fe20007ffe0ff */
[----:B------:R-:W-:-:S03]  /*0340*/  IMAD.IADD R4, R3, 0x1, R4 ;  /* 0x0000000103047824 */ /* 0x000fc600078e0204 */
[----:B------:R-:W-:Y:S01]  /*0350*/  ISETP.NE.AND P0, PT, R10, RZ, PT ;  /* 0x000000ff0a00720c */ /* 0x000fe20003f05270 */
[----:B--2---:R-:W-:-:S12]  /*0360*/  FADD R5, R6, R5 ;  /* 0x0000000506057221 */ /* 0x004fd80000000000 */
[----:B------:R-:W-:Y:S05]  /*0370*/  @P0 BRA `(.L_x_4) ;  /* 0xfffffffc00e40947 */ /* 0x000fea000383ffff */
.L_x_3:
[----:B------:R-:W-:Y:S05]  /*0380*/  BSYNC.RECONVERGENT B1 ;  /* 0x0000000000017941 */ /* 0x000fea0003800200 */
.L_x_2:
[----:B------:R-:W-:Y:S05]  /*0390*/  @!P1 BRA `(.L_x_1) ;  /* 0x0000000000409947 */ /* 0x000fea0003800000 */
.L_x_5:
[----:B------:R-:W0:Y:S02]  /*03a0*/  LDC.64 R6, c[0x0][0x380] ;  /* 0x0000e000ff067b82 */ /* 0x000e240000000a00 */
[----:B0-----:R-:W-:-:S04]  /*03b0*/  IMAD.WIDE R12, R4, 0x4, R6 ;  /* 0x00000004040c7825 */ /* 0x001fc800078e0206 */
[C---:B------:R-:W-:Y:S02]  /*03c0*/  IMAD.WIDE R6, R3.reuse, 0x4, R12 ;  /* 0x0000000403067825 */ /* 0x040fe400078e020c */
[----:B------:R-:W2:Y:S02]  /*03d0*/  LDG.E R12, desc[UR6][R12.64] ;  /* 0x000000060c0c7981 */ /* 0x000ea4000c1e1900 */
[C---:B------:R-:W-:Y:S02]  /*03e0*/  IMAD.WIDE R8, R3.reuse, 0x4, R6 ;  /* 0x0000000403087825 */ /* 0x040fe400078e0206 */
[----:B------:R-:W3:Y:S02]  /*03f0*/  LDG.E R6, desc[UR6][R6.64] ;  /* 0x0000000606067981 */ /* 0x000ee4000c1e1900 */
[C---:B------:R-:W-:Y:S02]  /*0400*/  IMAD.WIDE R10, R3.reuse, 0x4, R8 ;  /* 0x00000004030a7825 */ /* 0x040fe400078e0208 */
[----:B------:R-:W4:Y:S04]  /*0410*/  LDG.E R8, desc[UR6][R8.64] ;  /* 0x0000000608087981 */ /* 0x000f28000c1e1900 */
[----:B------:R-:W5:Y:S01]  /*0420*/  LDG.E R10, desc[UR6][R10.64] ;  /* 0x000000060a0a7981 */ /* 0x000f62000c1e1900 */
[----:B------:R-:W-:-:S04]  /*0430*/  LEA R4, R3, R4, 0x2 ;  /* 0x0000000403047211 */ /* 0x000fc800078e10ff */
[----:B------:R-:W-:Y:S01]  /*0440*/  ISETP.GE.AND P0, PT, R4, UR5, PT ;  /* 0x0000000504007c0c */ /* 0x000fe2000bf06270 */
[----:B--2---:R-:W-:-:S04]  /*0450*/  FADD R5, R12, R5 ;  /* 0x000000050c057221 */ /* 0x004fc80000000000 */
[----:B---3--:R-:W-:-:S04]  /*0460*/  FADD R5, R5, R6 ;  /* 0x0000000605057221 */ /* 0x008fc80000000000 */
[----:B----4-:R-:W-:-:S04]  /*0470*/  FADD R5, R5, R8 ;  /* 0x0000000805057221 */ /* 0x010fc80000000000 */
[----:B-----5:R-:W-:Y:S01]  /*0480*/  FADD R5, R5, R10 ;  /* 0x0000000a05057221 */ /* 0x020fe20000000000 */
[----:B------:R-:W-:Y:S06]  /*0490*/  @!P0 BRA `(.L_x_5) ;  /* 0xfffffffc00c08947 */ /* 0x000fec000383ffff */
.L_x_1:
[----:B------:R-:W-:Y:S05]  /*04a0*/  BSYNC.RECONVERGENT B0 ;  /* 0x0000000000007941 */ /* 0x000fea0003800200 */
.L_x_0:
[----:B------:R-:W0:Y:S01]  /*04b0*/  SHFL.DOWN PT, R4, R5, 0x10, 0x1f ;  /* 0x0a001f0005047f89 */ /* 0x000e2200000e0000 */
[----:B------:R-:W-:Y:S02]  /*04c0*/  ISETP.NE.AND P0, PT, R2, RZ, PT ;  /* 0x000000ff0200720c */ /* 0x000fe40003f05270 */
[----:B------:R-:W-:-:S11]  /*04d0*/  ISETP.GT.U32.AND P1, PT, R0, 0x1f, PT ;  /* 0x0000001f0000780c */ /* 0x000fd60003f24070 */
[----:B------:R-:W1:Y:S01]  /*04e0*/  @!P0 S2R R10, SR_CgaCtaId ;  /* 0x00000000000a8919 */ /* 0x000e620000008800 */
[----:B------:R-:W-:Y:S01]  /*04f0*/  @!P0 MOV R9, 0x400 ;  /* 0x0000040000098802 */ /* 0x000fe20000000f00 */
[----:B0-----:R-:W-:Y:S01]  /*0500*/  FADD R4, R4, R5 ;  /* 0x0000000504047221 */ /* 0x001fe20000000000 */
[----:B------:R-:W-:-:S04]  /*0510*/  @!P0 SHF.R.U32.HI R5, RZ, 0x3, R0 ;  /* 0x00000003ff058819 */ /* 0x000fc80000011600 */
[----:B------:R-:W0:Y:S01]  /*0520*/  SHFL.DOWN PT, R3, R4, 0x8, 0x1f ;  /* 0x09001f0004037f89 */ /* 0x000e2200000e0000 */
[----:B------:R-:W-:Y:S01]  /*0530*/  @!P0 LOP3.LUT R5, R5, 0x7c, RZ, 0xc0, !PT ;  /* 0x0000007c05058812 */ /* 0x000fe200078ec0ff */
[----:B0-----:R-:W-:Y:S01]  /*0540*/  FADD R3, R4, R3 ;  /* 0x0000000304037221 */ /* 0x001fe20000000000 */
[----:B-1----:R-:W-:-:S04]  /*0550*/  @!P0 LEA R4, R10, R9, 0x18 ;  /* 0x000000090a048211 */ /* 0x002fc800078ec0ff */
[----:B------:R-:W0:Y:S01]  /*0560*/  SHFL.DOWN PT, R6, R3, 0x4, 0x1f ;  /* 0x08801f0003067f89 */ /* 0x000e2200000e0000 */
[----:B------:R-:W-:Y:S01]  /*0570*/  @!P0 IADD3 R4, PT, PT, R5, R4, RZ ;  /* 0x0000000405048210 */ /* 0x000fe20007ffe0ff */
[----:B0-----:R-:W-:-:S05]  /*0580*/  FADD R6, R3, R6 ;  /* 0x0000000603067221 */ /* 0x001fca0000000000 */
[----:B------:R-:W0:Y:S02]  /*0590*/  SHFL.DOWN PT, R7, R6, 0x2, 0x1f ;  /* 0x08401f0006077f89 */ /* 0x000e2400000e0000 */
[----:B0-----:R-:W-:-:S05]  /*05a0*/  FADD R7, R6, R7 ;  /* 0x0000000706077221 */ /* 0x001fca0000000000 */
[----:B------:R-:W0:Y:S02]  /*05b0*/  SHFL.DOWN PT, R8, R7, 0x1, 0x1f ;  /* 0x08201f0007087f89 */ /* 0x000e2400000e0000 */
[----:B0-----:R-:W-:-:S05]  /*05c0*/  FADD R3, R7, R8 ;  /* 0x0000000807037221 */ /* 0x001fca0000000000 */
[----:B------:R0:W-:Y:S01]  /*05d0*/  @!P0 STS [R4], R3 ;  /* 0x0000000304008388 */ /* 0x0001e20000000800 */
[----:B------:R-:W-:Y:S06]  /*05e0*/  BAR.SYNC.DEFER_BLOCKING 0x0 ;  /* 0x0000000000007b1d */ /* 0x000fec0000010000 */
[----:B------:R-:W-:Y:S05]  /*05f0*/  @P1 EXIT ;  /* 0x000000000000194d */ /* 0x000fea0003800000 */
[----:B------:R-:W1:Y:S01]  /*0600*/  S2UR UR5, SR_CgaCtaId ;  /* 0x00000000000579c3 */ /* 0x000e620000008800 */
[----:B------:R-:W-:Y:S02]  /*0610*/  UMOV UR4, 0x400 ;  /* 0x0000040000047882 */ /* 0x000fe40000000000 */
[----:B-1----:R-:W-:-:S06]  /*0620*/  ULEA UR4, UR5, UR4, 0x18 ;  /* 0x0000000405047291 */ /* 0x002fcc000f8ec0ff */
[----:B------:R-:W-:-:S06]  /*0630*/  LEA R2, R2, UR4, 0x2 ;  /* 0x0000000402027c11 */ /* 0x000fcc000f8e10ff */
[----:B------:R-:W0:Y:S04]  /*0640*/  LDS R2, [R2] ;  /* 0x0000000002027984 */ /* 0x000e280000000800 */
[----:B0-----:R-:W0:Y:S02]  /*0650*/  SHFL.DOWN PT, R3, R2, 0x10, 0x1f ;  /* 0x0a001f0002037f89 */ /* 0x001e2400000e0000 */
[----:B0-----:R-:W-:-:S05]  /*0660*/  FADD R3, R2, R3 ;  /* 0x0000000302037221 */ /* 0x001fca0000000000 */
[----:B------:R-:W0:Y:S02]  /*0670*/  SHFL.DOWN PT, R0, R3, 0x8, 0x1f ;  /* 0x09001f0003007f89 */ /* 0x000e2400000e0000 */
[----:B0-----:R-:W-:-:S05]  /*0680*/  FADD R0, R3, R0 ;  /* 0x0000000003007221 */ /* 0x001fca0000000000 */
[----:B------:R-:W0:Y:S02]  /*0690*/  SHFL.DOWN PT, R5, R0, 0x4, 0x1f ;  /* 0x08801f0000057f89 */ /* 0x000e2400000e0000 */
[----:B0-----:R-:W-:-:S05]  /*06a0*/  FADD R5, R0, R5 ;  /* 0x0000000500057221 */ /* 0x001fca0000000000 */
[----:B------:R-:W0:Y:S02]  /*06b0*/  SHFL.DOWN PT, R4, R5, 0x2, 0x1f ;  /* 0x08401f0005047f89 */ /* 0x000e2400000e0000 */
[----:B0-----:R-:W-:-:S05]  /*06c0*/  FADD R4, R5, R4 ;  /* 0x0000000405047221 */ /* 0x001fca0000000000 */
[----:B------:R0:W1:Y:S01]  /*06d0*/  SHFL.DOWN PT, R7, R4, 0x1, 0x1f ;  /* 0x08201f0004077f89 */ /* 0x00006200000e0000 */
[----:B------:R-:W-:Y:S05]  /*06e0*/  @P0 EXIT ;  /* 0x000000000000094d */ /* 0x000fea0003800000 */
[----:B------:R-:W2:Y:S01]  /*06f0*/  LDC.64 R2, c[0x0][0x388] ;  /* 0x0000e200ff027b82 */ /* 0x000ea20000000a00 */
[----:B-1----:R-:W-:-:S05]  /*0700*/  FADD R7, R4, R7 ;  /* 0x0000000704077221 */ /* 0x002fca0000000000 */
[----:B--2---:R-:W-:Y:S01]  /*0710*/  REDG.E.ADD.F32.FTZ.RN.STRONG.GPU desc[UR6][R2.64], R7 ;  /* 0x00000007020079a6 */ /* 0x004fe2000c12f306 */
[----:B------:R-:W-:Y:S05]  /*0720*/  EXIT ;  /* 0x000000000000794d */ /* 0x000fea0003800000 */
.L_x_6:
[----:B------:R-:W-:-:S00]  /*0730*/  BRA `(.L_x_6) ;  /* 0xfffffffc00fc7947 */ /* 0x000fc0000383ffff */
[----:B------:R-:W-:-:S00]  /*0740*/  NOP ;  /* 0x0000000000007918 */ /* 0x000fc00000000000 */
        /* <DEDUP_REMOVED lines=11> */
.L_x_7:


//--------------------- .nv.shared._Z13reduce_kernelPKfPfi --------------------------
	.section	.nv.shared._Z13reduce_kernelPKfPfi,"aw",@nobits
	.sectionflags	@""
	.align	4
.nv.shared._Z13reduce_kernelPKfPfi:
	.zero		1152


//--------------------- .nv.shared.reserved.0     --------------------------
	.section	.nv.shared.reserved.0,"aw",@nobits
	.weak		__nv_reservedSMEM_offset_0_alias
	.size		__nv_reservedSMEM_offset_0_alias, 0, 64
	.other		__nv_reservedSMEM_offset_0_alias,@"STO_CUDA_RESERVED_SHARED STV_DEFAULT"
__nv_reservedSMEM_offset_0_alias:
	.zero		0
	.zero		64


//--------------------- .nv.constant0._Z13reduce_kernelPKfPfi --------------------------
	.section	.nv.constant0._Z13reduce_kernelPKfPfi,"a",@progbits
	.sectionflags	@""
	.align	4
.nv.constant0._Z13reduce_kernelPKfPfi:
	.zero		916


//--------------------- SYMBOLS --------------------------

	.type		.nv.reservedSmem.offset0,@object
	.size		.nv.reservedSmem.offset0,0x4
	.type		.nv.reservedSmem.cap,@object
	.size		.nv.reservedSmem.cap,0x4
